//
// Generated by NVIDIA NVVM Compiler
//
// Compiler Build ID: CL-36424714
// Cuda compilation tools, release 13.0, V13.0.88
// Based on NVVM 20.0.0
//

.version 9.0
.target sm_100
.address_size 64

	// .globl	_Z13VecAdd_kernelPKfS0_Pfi

.visible .entry _Z13VecAdd_kernelPKfS0_Pfi(
	.param .u64 .ptr .align 1 _Z13VecAdd_kernelPKfS0_Pfi_param_0,
	.param .u64 .ptr .align 1 _Z13VecAdd_kernelPKfS0_Pfi_param_1,
	.param .u64 .ptr .align 1 _Z13VecAdd_kernelPKfS0_Pfi_param_2,
	.param .u32 _Z13VecAdd_kernelPKfS0_Pfi_param_3
)
{


	ret;

}


// ===== COMPILED SASS (sm_100) =====

	.target	sm_100

	.elftype	@"ET_EXEC"


//--------------------- .note.nv.tkinfo           --------------------------
	.section	.note.nv.tkinfo,"",@"SHT_NOTE"
	.sectionflags	@"SHF_NOTE_NV_TKINFO"
	.tkinfo
        /*0018*/ 	.word	0x00000002
        /*0030*/ 	.string	""
        /*0030*/ 	.string	"ptxas"
        /*0030*/ 	.string	"Cuda compilation tools, release 13.0, V13.0.88"
        /*0030*/ 	.string	"Build cuda_13.0.r13.0/compiler.36424714_0"
        /*0030*/ 	.string	"-arch sm_100 -m 64 "



//--------------------- .note.nv.cuinfo           --------------------------
	.section	.note.nv.cuinfo,"",@"SHT_NOTE"
	.sectionflags	@"SHF_NOTE_NV_CUINFO"
        /*0018*/ 	.short	0x0002
        /*001a*/ 	.short	0x0064
        /*001c*/ 	.short	0x0082
	.zero		2


//--------------------- .nv.info                  --------------------------
	.section	.nv.info,"",@"SHT_CUDA_INFO"
	.align	4


	//----- nvinfo : EIATTR_REGCOUNT
	.align		4
        /*0000*/ 	.byte	0x04, 0x2f
        /*0002*/ 	.short	(.L_1 - .L_0)
	.align		4
.L_0:
        /*0004*/ 	.word	index@(_Z13VecAdd_kernelPKfS0_Pfi)
        /*0008*/ 	.word	0x00000004


	//----- nvinfo : EIATTR_FRAME_SIZE
	.align		4
.L_1:
        /*000c*/ 	.byte	0x04, 0x11
        /*000e*/ 	.short	(.L_3 - .L_2)
	.align		4
.L_2:
        /*0010*/ 	.word	index@(_Z13VecAdd_kernelPKfS0_Pfi)
        /*0014*/ 	.word	0x00000000


	//----- nvinfo : EIATTR_MIN_STACK_SIZE
	.align		4
.L_3:
        /*0018*/ 	.byte	0x04, 0x12
        /*001a*/ 	.short	(.L_5 - .L_4)
	.align		4
.L_4:
        /*001c*/ 	.word	index@(_Z13VecAdd_kernelPKfS0_Pfi)
        /*0020*/ 	.word	0x00000000
.L_5:


//--------------------- .nv.compat                --------------------------
	.section	.nv.compat,"",@"SHT_CUDA_COMPAT_INFO"
	.align	4
        /*0000*/ 	.byte	0x02, 0x09, 0x00, 0x00, 0x02, 0x02, 0x01, 0x00, 0x02, 0x05, 0x05, 0x00, 0x03, 0x07, 0x01, 0x01
        /*0010*/ 	.byte	0x02, 0x03, 0x00, 0x00, 0x02, 0x06, 0x01, 0x00, 0x04, 0x0b, 0x08, 0x00, 0x09, 0x00, 0x00, 0x00
        /*0020*/ 	.byte	0x00, 0x00, 0x00, 0x00


//--------------------- .nv.info._Z13VecAdd_kernelPKfS0_Pfi --------------------------
	.section	.nv.info._Z13VecAdd_kernelPKfS0_Pfi,"",@"SHT_CUDA_INFO"
	.sectionflags	@""
	.align	4


	//----- nvinfo : EIATTR_CUDA_API_VERSION
	.align		4
        /*0000*/ 	.byte	0x04, 0x37
        /*0002*/ 	.short	(.L_7 - .L_6)
.L_6:
        /*0004*/ 	.word	0x00000082


	//----- nvinfo : EIATTR_KPARAM_INFO
	.align		4
.L_7:
        /*0008*/ 	.byte	0x04, 0x17
        /*000a*/ 	.short	(.L_9 - .L_8)
.L_8:
        /*000c*/ 	.word	0x00000000
        /*0010*/ 	.short	0x0003
        /*0012*/ 	.short	0x0018
        /*0014*/ 	.byte	0x00, 0xf0, 0x11, 0x00


	//----- nvinfo : EIATTR_KPARAM_INFO
	.align		4
.L_9:
        /*0018*/ 	.byte	0x04, 0x17
        /*001a*/ 	.short	(.L_11 - .L_10)
.L_10:
        /*001c*/ 	.word	0x00000000
        /*0020*/ 	.short	0x0002
        /*0022*/ 	.short	0x0010
        /*0024*/ 	.byte	0x00, 0xf5, 0x21, 0x00


	//----- nvinfo : EIATTR_KPARAM_INFO
	.align		4
.L_11:
        /*0028*/ 	.byte	0x04, 0x17
        /*002a*/ 	.short	(.L_13 - .L_12)
.L_12:
        /*002c*/ 	.word	0x00000000
        /*0030*/ 	.short	0x0001
        /*0032*/ 	.short	0x0008
        /*0034*/ 	.byte	0x00, 0xf5, 0x21, 0x00


	//----- nvinfo : EIATTR_KPARAM_INFO
	.align		4
.L_13:
        /*0038*/ 	.byte	0x04, 0x17
        /*003a*/ 	.short	(.L_15 - .L_14)
.L_14:
        /*003c*/ 	.word	0x00000000
        /*0040*/ 	.short	0x0000
        /*0042*/ 	.short	0x0000
        /*0044*/ 	.byte	0x00, 0xf5, 0x21, 0x00


	//----- nvinfo : EIATTR_SPARSE_MMA_MASK
	.align		4
.L_15:
        /*0048*/ 	.byte	0x03, 0x50
        /*004a*/ 	.short	0x0000


	//----- nvinfo : EIATTR_MAXREG_COUNT
	.align		4
        /*004c*/ 	.byte	0x03, 0x1b
        /*004e*/ 	.short	0x00ff


	//----- nvinfo : EIATTR_MERCURY_ISA_VERSION
	.align		4
        /*0050*/ 	.byte	0x03, 0x5f
        /*0052*/ 	.short	0x0101


	//----- nvinfo : EIATTR_VRC_CTA_INIT_COUNT
	.align		4
        /*0054*/ 	.byte	0x02, 0x4a
	.zero		1
	.zero		1


	//----- nvinfo : EIATTR_EXIT_INSTR_OFFSETS
	.align		4
        /*0058*/ 	.byte	0x04, 0x1c
        /*005a*/ 	.short	(.L_17 - .L_16)


	//   ....[0]....
.L_16:
        /*005c*/ 	.word	0x00000010


	//----- nvinfo : EIATTR_CBANK_PARAM_SIZE
	.align		4
.L_17:
        /*0060*/ 	.byte	0x03, 0x19
        /*0062*/ 	.short	0x001c


	//----- nvinfo : EIATTR_PARAM_CBANK
	.align		4
        /*0064*/ 	.byte	0x04, 0x0a
        /*0066*/ 	.short	(.L_19 - .L_18)
	.align		4
.L_18:
        /*0068*/ 	.word	index@(.nv.constant0._Z13VecAdd_kernelPKfS0_Pfi)
        /*006c*/ 	.short	0x0380
        /*006e*/ 	.short	0x001c


	//----- nvinfo : EIATTR_SW_WAR
	.align		4
.L_19:
        /*0070*/ 	.byte	0x04, 0x36
        /*0072*/ 	.short	(.L_21 - .L_20)
.L_20:
        /*0074*/ 	.word	0x00000008
.L_21:


//--------------------- .nv.callgraph             --------------------------
	.section	.nv.callgraph,"",@"SHT_CUDA_CALLGRAPH"
	.align	4
	.sectionentsize	8
	.align		4
        /*0000*/ 	.word	0x00000000
	.align		4
        /*0004*/ 	.word	0xffffffff
	.align		4
        /*0008*/ 	.word	0x00000000
	.align		4
        /*000c*/ 	.word	0xfffffffe
	.align		4
        /*0010*/ 	.word	0x00000000
	.align		4
        /*0014*/ 	.word	0xfffffffd
	.align		4
        /*0018*/ 	.word	0x00000000
	.align		4
        /*001c*/ 	.word	0xfffffffc


//--------------------- .text._Z13VecAdd_kernelPKfS0_Pfi --------------------------
	.section	.text._Z13VecAdd_kernelPKfS0_Pfi,"ax",@progbits
	.align	128
        .global         _Z13VecAdd_kernelPKfS0_Pfi
        .type           _Z13VecAdd_kernelPKfS0_Pfi,@function
        .size           _Z13VecAdd_kernelPKfS0_Pfi,(.L_x_1 - _Z13VecAdd_kernelPKfS0_Pfi)
        .other          _Z13VecAdd_kernelPKfS0_Pfi,@"STO_CUDA_ENTRY STV_DEFAULT"
_Z13VecAdd_kernelPKfS0_Pfi:
.text._Z13VecAdd_kernelPKfS0_Pfi:
[----:B------:R-:W-:Y:S01]  /*0000*/  LDC R1, c[0x0][0x37c] ;  /* 0x0000df00ff017b82 */ /* 0x000fe20000000800 */
[----:B------:R-:W-:Y:S05]  /*0010*/  EXIT ;  /* 0x000000000000794d */ /* 0x000fea0003800000 */
.L_x_0:
[----:B------:R-:W-:-:S00]  /*0020*/  BRA `(.L_x_0) ;  /* 0xfffffffc00fc7947 */ /* 0x000fc0000383ffff */
[----:B------:R-:W-:-:S00]  /*0030*/  NOP ;  /* 0x0000000000007918 */ /* 0x000fc00000000000 */
        /* <DEDUP_REMOVED lines=12> */
.L_x_1:


//--------------------- .nv.shared.reserved.0     --------------------------
	.section	.nv.shared.reserved.0,"aw",@nobits
	.weak		__nv_reservedSMEM_offset_0_alias
	.size		__nv_reservedSMEM_offset_0_alias, 0, 64
	.other		__nv_reservedSMEM_offset_0_alias,@"STO_CUDA_RESERVED_SHARED STV_DEFAULT"
__nv_reservedSMEM_offset_0_alias:
	.zero		0
	.zero		64


//--------------------- .nv.constant0._Z13VecAdd_kernelPKfS0_Pfi --------------------------
	.section	.nv.constant0._Z13VecAdd_kernelPKfS0_Pfi,"a",@progbits
	.sectionflags	@""
	.align	4
.nv.constant0._Z13VecAdd_kernelPKfS0_Pfi:
	.zero		924


//--------------------- SYMBOLS --------------------------

	.type		.nv.reservedSmem.offset0,@object
	.size		.nv.reservedSmem.offset0,0x4
